//
// Generated by NVIDIA NVVM Compiler
//
// Compiler Build ID: CL-36424714
// Cuda compilation tools, release 13.0, V13.0.88
// Based on NVVM 20.0.0
//

.version 9.0
.target sm_100
.address_size 64

	// .globl	_Z15kernelTransposePfS_ii

.visible .entry _Z15kernelTransposePfS_ii(
	.param .u64 .ptr .align 1 _Z15kernelTransposePfS_ii_param_0,
	.param .u64 .ptr .align 1 _Z15kernelTransposePfS_ii_param_1,
	.param .u32 _Z15kernelTransposePfS_ii_param_2,
	.param .u32 _Z15kernelTransposePfS_ii_param_3
)
{
	.reg .pred 	%p<4>;
	.reg .b32 	%r<15>;
	.reg .b32 	%f<2>;
	.reg .b64 	%rd<9>;

	ld.param.u64 	%rd1, [_Z15kernelTransposePfS_ii_param_0];
	ld.param.u64 	%rd2, [_Z15kernelTransposePfS_ii_param_1];
	ld.param.u32 	%r3, [_Z15kernelTransposePfS_ii_param_2];
	ld.param.u32 	%r5, [_Z15kernelTransposePfS_ii_param_3];
	mov.u32 	%r6, %ctaid.x;
	mov.u32 	%r7, %ntid.x;
	mov.u32 	%r8, %tid.x;
	mad.lo.s32 	%r1, %r6, %r7, %r8;
	mov.u32 	%r9, %ctaid.y;
	mov.u32 	%r10, %ntid.y;
	mov.u32 	%r11, %tid.y;
	mad.lo.s32 	%r12, %r9, %r10, %r11;
	setp.ge.s32 	%p1, %r1, %r3;
	setp.ge.s32 	%p2, %r12, %r5;
	or.pred  	%p3, %p1, %p2;
	@%p3 bra 	$L__BB0_2;
	cvta.to.global.u64 	%rd3, %rd1;
	cvta.to.global.u64 	%rd4, %rd2;
	mad.lo.s32 	%r13, %r5, %r1, %r12;
	mul.wide.s32 	%rd5, %r13, 4;
	add.s64 	%rd6, %rd3, %rd5;
	ld.global.f32 	%f1, [%rd6];
	mad.lo.s32 	%r14, %r3, %r12, %r1;
	mul.wide.s32 	%rd7, %r14, 4;
	add.s64 	%rd8, %rd4, %rd7;
	st.global.f32 	[%rd8], %f1;
$L__BB0_2:
	ret;

}


// ===== COMPILED SASS (sm_100) =====

	.target	sm_100

	.elftype	@"ET_EXEC"


//--------------------- .note.nv.tkinfo           --------------------------
	.section	.note.nv.tkinfo,"",@"SHT_NOTE"
	.sectionflags	@"SHF_NOTE_NV_TKINFO"
	.tkinfo
        /*0018*/ 	.word	0x00000002
        /*0030*/ 	.string	""
        /*0030*/ 	.string	"ptxas"
        /*0030*/ 	.string	"Cuda compilation tools, release 13.0, V13.0.88"
        /*0030*/ 	.string	"Build cuda_13.0.r13.0/compiler.36424714_0"
        /*0030*/ 	.string	"-arch sm_100 -m 64 "



//--------------------- .note.nv.cuinfo           --------------------------
	.section	.note.nv.cuinfo,"",@"SHT_NOTE"
	.sectionflags	@"SHF_NOTE_NV_CUINFO"
        /*0018*/ 	.short	0x0002
        /*001a*/ 	.short	0x0064
        /*001c*/ 	.short	0x0082
	.zero		2


//--------------------- .nv.info                  --------------------------
	.section	.nv.info,"",@"SHT_CUDA_INFO"
	.align	4


	//----- nvinfo : EIATTR_REGCOUNT
	.align		4
        /*0000*/ 	.byte	0x04, 0x2f
        /*0002*/ 	.short	(.L_1 - .L_0)
	.align		4
.L_0:
        /*0004*/ 	.word	index@(_Z15kernelTransposePfS_ii)
        /*0008*/ 	.word	0x0000000a


	//----- nvinfo : EIATTR_FRAME_SIZE
	.align		4
.L_1:
        /*000c*/ 	.byte	0x04, 0x11
        /*000e*/ 	.short	(.L_3 - .L_2)
	.align		4
.L_2:
        /*0010*/ 	.word	index@(_Z15kernelTransposePfS_ii)
        /*0014*/ 	.word	0x00000000


	//----- nvinfo : EIATTR_MIN_STACK_SIZE
	.align		4
.L_3:
        /*0018*/ 	.byte	0x04, 0x12
        /*001a*/ 	.short	(.L_5 - .L_4)
	.align		4
.L_4:
        /*001c*/ 	.word	index@(_Z15kernelTransposePfS_ii)
        /*0020*/ 	.word	0x00000000
.L_5:


//--------------------- .nv.compat                --------------------------
	.section	.nv.compat,"",@"SHT_CUDA_COMPAT_INFO"
	.align	4
        /*0000*/ 	.byte	0x02, 0x09, 0x00, 0x00, 0x02, 0x02, 0x01, 0x00, 0x02, 0x05, 0x05, 0x00, 0x03, 0x07, 0x01, 0x01
        /*0010*/ 	.byte	0x02, 0x03, 0x00, 0x00, 0x02, 0x06, 0x01, 0x00, 0x04, 0x0b, 0x08, 0x00, 0x09, 0x00, 0x00, 0x00
        /*0020*/ 	.byte	0x00, 0x00, 0x00, 0x00


//--------------------- .nv.info._Z15kernelTransposePfS_ii --------------------------
	.section	.nv.info._Z15kernelTransposePfS_ii,"",@"SHT_CUDA_INFO"
	.sectionflags	@""
	.align	4


	//----- nvinfo : EIATTR_CUDA_API_VERSION
	.align		4
        /*0000*/ 	.byte	0x04, 0x37
        /*0002*/ 	.short	(.L_7 - .L_6)
.L_6:
        /*0004*/ 	.word	0x00000082


	//----- nvinfo : EIATTR_KPARAM_INFO
	.align		4
.L_7:
        /*0008*/ 	.byte	0x04, 0x17
        /*000a*/ 	.short	(.L_9 - .L_8)
.L_8:
        /*000c*/ 	.word	0x00000000
        /*0010*/ 	.short	0x0003
        /*0012*/ 	.short	0x0014
        /*0014*/ 	.byte	0x00, 0xf0, 0x11, 0x00


	//----- nvinfo : EIATTR_KPARAM_INFO
	.align		4
.L_9:
        /*0018*/ 	.byte	0x04, 0x17
        /*001a*/ 	.short	(.L_11 - .L_10)
.L_10:
        /*001c*/ 	.word	0x00000000
        /*0020*/ 	.short	0x0002
        /*0022*/ 	.short	0x0010
        /*0024*/ 	.byte	0x00, 0xf0, 0x11, 0x00


	//----- nvinfo : EIATTR_KPARAM_INFO
	.align		4
.L_11:
        /*0028*/ 	.byte	0x04, 0x17
        /*002a*/ 	.short	(.L_13 - .L_12)
.L_12:
        /*002c*/ 	.word	0x00000000
        /*0030*/ 	.short	0x0001
        /*0032*/ 	.short	0x0008
        /*0034*/ 	.byte	0x00, 0xf5, 0x21, 0x00


	//----- nvinfo : EIATTR_KPARAM_INFO
	.align		4
.L_13:
        /*0038*/ 	.byte	0x04, 0x17
        /*003a*/ 	.short	(.L_15 - .L_14)
.L_14:
        /*003c*/ 	.word	0x00000000
        /*0040*/ 	.short	0x0000
        /*0042*/ 	.short	0x0000
        /*0044*/ 	.byte	0x00, 0xf5, 0x21, 0x00


	//----- nvinfo : EIATTR_SPARSE_MMA_MASK
	.align		4
.L_15:
        /*0048*/ 	.byte	0x03, 0x50
        /*004a*/ 	.short	0x0000


	//----- nvinfo : EIATTR_MAXREG_COUNT
	.align		4
        /*004c*/ 	.byte	0x03, 0x1b
        /*004e*/ 	.short	0x00ff


	//----- nvinfo : EIATTR_MERCURY_ISA_VERSION
	.align		4
        /*0050*/ 	.byte	0x03, 0x5f
        /*0052*/ 	.short	0x0101


	//----- nvinfo : EIATTR_VRC_CTA_INIT_COUNT
	.align		4
        /*0054*/ 	.byte	0x02, 0x4a
	.zero		1
	.zero		1


	//----- nvinfo : EIATTR_EXIT_INSTR_OFFSETS
	.align		4
        /*0058*/ 	.byte	0x04, 0x1c
        /*005a*/ 	.short	(.L_17 - .L_16)


	//   ....[0]....
.L_16:
        /*005c*/ 	.word	0x000000c0


	//   ....[1]....
        /*0060*/ 	.word	0x00000160


	//----- nvinfo : EIATTR_CBANK_PARAM_SIZE
	.align		4
.L_17:
        /*0064*/ 	.byte	0x03, 0x19
        /*0066*/ 	.short	0x0018


	//----- nvinfo : EIATTR_PARAM_CBANK
	.align		4
        /*0068*/ 	.byte	0x04, 0x0a
        /*006a*/ 	.short	(.L_19 - .L_18)
	.align		4
.L_18:
        /*006c*/ 	.word	index@(.nv.constant0._Z15kernelTransposePfS_ii)
        /*0070*/ 	.short	0x0380
        /*0072*/ 	.short	0x0018


	//----- nvinfo : EIATTR_SW_WAR
	.align		4
.L_19:
        /*0074*/ 	.byte	0x04, 0x36
        /*0076*/ 	.short	(.L_21 - .L_20)
.L_20:
        /*0078*/ 	.word	0x00000008
.L_21:


//--------------------- .nv.callgraph             --------------------------
	.section	.nv.callgraph,"",@"SHT_CUDA_CALLGRAPH"
	.align	4
	.sectionentsize	8
	.align		4
        /*0000*/ 	.word	0x00000000
	.align		4
        /*0004*/ 	.word	0xffffffff
	.align		4
        /*0008*/ 	.word	0x00000000
	.align		4
        /*000c*/ 	.word	0xfffffffe
	.align		4
        /*0010*/ 	.word	0x00000000
	.align		4
        /*0014*/ 	.word	0xfffffffd
	.align		4
        /*0018*/ 	.word	0x00000000
	.align		4
        /*001c*/ 	.word	0xfffffffc


//--------------------- .text._Z15kernelTransposePfS_ii --------------------------
	.section	.text._Z15kernelTransposePfS_ii,"ax",@progbits
	.align	128
        .global         _Z15kernelTransposePfS_ii
        .type           _Z15kernelTransposePfS_ii,@function
        .size           _Z15kernelTransposePfS_ii,(.L_x_1 - _Z15kernelTransposePfS_ii)
        .other          _Z15kernelTransposePfS_ii,@"STO_CUDA_ENTRY STV_DEFAULT"
_Z15kernelTransposePfS_ii:
.text._Z15kernelTransposePfS_ii:
[----:B------:R-:W-:Y:S01]  /*0000*/  LDC R1, c[0x0][0x37c] ;  /* 0x0000df00ff017b82 */ /* 0x000fe20000000800 */
[----:B------:R-:W0:Y:S07]  /*0010*/  S2R R2, SR_TID.Y ;  /* 0x0000000000027919 */ /* 0x000e2e0000002200 */
[----:B------:R-:W1:Y:S01]  /*0020*/  LDC R0, c[0x0][0x360] ;  /* 0x0000d800ff007b82 */ /* 0x000e620000000800 */
[----:B------:R-:W2:Y:S01]  /*0030*/  LDCU.64 UR6, c[0x0][0x390] ;  /* 0x00007200ff0677ac */ /* 0x000ea20008000a00 */
[----:B------:R-:W1:Y:S06]  /*0040*/  S2R R3, SR_TID.X ;  /* 0x0000000000037919 */ /* 0x000e6c0000002100 */
[----:B------:R-:W0:Y:S08]  /*0050*/  S2UR UR5, SR_CTAID.Y ;  /* 0x00000000000579c3 */ /* 0x000e300000002600 */
[----:B------:R-:W0:Y:S08]  /*0060*/  LDC R7, c[0x0][0x364] ;  /* 0x0000d900ff077b82 */ /* 0x000e300000000800 */
[----:B------:R-:W1:Y:S01]  /*0070*/  S2UR UR4, SR_CTAID.X ;  /* 0x00000000000479c3 */ /* 0x000e620000002500 */
[----:B0-----:R-:W-:-:S05]  /*0080*/  IMAD R7, R7, UR5, R2 ;  /* 0x0000000507077c24 */ /* 0x001fca000f8e0202 */
[----:B--2---:R-:W-:Y:S01]  /*0090*/  ISETP.GE.AND P0, PT, R7, UR7, PT ;  /* 0x0000000707007c0c */ /* 0x004fe2000bf06270 */
[----:B-1----:R-:W-:-:S05]  /*00a0*/  IMAD R0, R0, UR4, R3 ;  /* 0x0000000400007c24 */ /* 0x002fca000f8e0203 */
[----:B------:R-:W-:-:S13]  /*00b0*/  ISETP.GE.OR P0, PT, R0, UR6, P0 ;  /* 0x0000000600007c0c */ /* 0x000fda0008706670 */
[----:B------:R-:W-:Y:S05]  /*00c0*/  @P0 EXIT ;  /* 0x000000000000094d */ /* 0x000fea0003800000 */
[----:B------:R-:W0:Y:S01]  /*00d0*/  LDC.64 R2, c[0x0][0x380] ;  /* 0x0000e000ff027b82 */ /* 0x000e220000000a00 */
[----:B------:R-:W1:Y:S01]  /*00e0*/  LDCU.64 UR4, c[0x0][0x358] ;  /* 0x00006b00ff0477ac */ /* 0x000e620008000a00 */
[----:B------:R-:W-:-:S04]  /*00f0*/  IMAD R5, R0, UR7, R7 ;  /* 0x0000000700057c24 */ /* 0x000fc8000f8e0207 */
[----:B0-----:R-:W-:Y:S02]  /*0100*/  IMAD.WIDE R2, R5, 0x4, R2 ;  /* 0x0000000405027825 */ /* 0x001fe400078e0202 */
[----:B------:R-:W0:Y:S04]  /*0110*/  LDC.64 R4, c[0x0][0x388] ;  /* 0x0000e200ff047b82 */ /* 0x000e280000000a00 */
[----:B-1----:R-:W2:Y:S01]  /*0120*/  LDG.E R3, desc[UR4][R2.64] ;  /* 0x0000000402037981 */ /* 0x002ea2000c1e1900 */
[----:B------:R-:W-:-:S04]  /*0130*/  IMAD R7, R7, UR6, R0 ;  /* 0x0000000607077c24 */ /* 0x000fc8000f8e0200 */
[----:B0-----:R-:W-:-:S05]  /*0140*/  IMAD.WIDE R4, R7, 0x4, R4 ;  /* 0x0000000407047825 */ /* 0x001fca00078e0204 */
[----:B--2---:R-:W-:Y:S01]  /*0150*/  STG.E desc[UR4][R4.64], R3 ;  /* 0x0000000304007986 */ /* 0x004fe2000c101904 */
[----:B------:R-:W-:Y:S05]  /*0160*/  EXIT ;  /* 0x000000000000794d */ /* 0x000fea0003800000 */
.L_x_0:
[----:B------:R-:W-:-:S00]  /*0170*/  BRA `(.L_x_0) ;  /* 0xfffffffc00fc7947 */ /* 0x000fc0000383ffff */
[----:B------:R-:W-:-:S00]  /*0180*/  NOP ;  /* 0x0000000000007918 */ /* 0x000fc00000000000 */
[----:B------:R-:W-:-:S00]  /*0190*/  NOP ;  /* 0x0000000000007918 */ /* 0x000fc00000000000 */
[----:B------:R-:W-:-:S00]  /*01a0*/  NOP ;  /* 0x0000000000007918 */ /* 0x000fc00000000000 */
[----:B------:R-:W-:-:S00]  /*01b0*/  NOP ;  /* 0x0000000000007918 */ /* 0x000fc00000000000 */
[----:B------:R-:W-:-:S00]  /*01c0*/  NOP ;  /* 0x0000000000007918 */ /* 0x000fc00000000000 */
[----:B------:R-:W-:-:S00]  /*01d0*/  NOP ;  /* 0x0000000000007918 */ /* 0x000fc00000000000 */
[----:B------:R-:W-:-:S00]  /*01e0*/  NOP ;  /* 0x0000000000007918 */ /* 0x000fc00000000000 */
[----:B------:R-:W-:-:S00]  /*01f0*/  NOP ;  /* 0x0000000000007918 */ /* 0x000fc00000000000 */
.L_x_1:


//--------------------- .nv.shared.reserved.0     --------------------------
	.section	.nv.shared.reserved.0,"aw",@nobits
	.weak		__nv_reservedSMEM_offset_0_alias
	.size		__nv_reservedSMEM_offset_0_alias, 0, 64
	.other		__nv_reservedSMEM_offset_0_alias,@"STO_CUDA_RESERVED_SHARED STV_DEFAULT"
__nv_reservedSMEM_offset_0_alias:
	.zero		0
	.zero		64


//--------------------- .nv.constant0._Z15kernelTransposePfS_ii --------------------------
	.section	.nv.constant0._Z15kernelTransposePfS_ii,"a",@progbits
	.sectionflags	@""
	.align	4
.nv.constant0._Z15kernelTransposePfS_ii:
	.zero		920


//--------------------- SYMBOLS --------------------------

	.type		.nv.reservedSmem.offset0,@object
	.size		.nv.reservedSmem.offset0,0x4
